	.headerflags	@"EF_CUDA_TEXMODE_UNIFIED EF_CUDA_64BIT_ADDRESS EF_CUDA_ACCELERATORS EF_CUDA_SM90 EF_CUDA_VIRTUAL_SM(EF_CUDA_SM90)"
	.elftype	@"ET_EXEC"


//--------------------- .nv.info                  --------------------------
	.section	.nv.info,"",@"SHT_CUDA_INFO"
	.align	4


	//----- nvinfo : EIATTR_REGCOUNT
	.align		4
        /*0000*/ 	.byte	0x04, 0x2f
        /*0002*/ 	.short	(.L_1 - .L_0)
	.align		4
.L_0:
        /*0004*/ 	.word	index@(triton_poi_fused_add_repeat_5)
        /*0008*/ 	.word	0x0000000c


	//----- nvinfo : EIATTR_MIN_STACK_SIZE
	.align		4
.L_1:
        /*000c*/ 	.byte	0x04, 0x12
        /*000e*/ 	.short	(.L_3 - .L_2)
	.align		4
.L_2:
        /*0010*/ 	.word	index@(triton_poi_fused_add_repeat_5)
        /*0014*/ 	.word	0x00000000


	//----- nvinfo : EIATTR_FRAME_SIZE
	.align		4
.L_3:
        /*0018*/ 	.byte	0x04, 0x11
        /*001a*/ 	.short	(.L_5 - .L_4)
	.align		4
.L_4:
        /*001c*/ 	.word	index@(triton_poi_fused_add_repeat_5)
        /*0020*/ 	.word	0x00000000


	//----- nvinfo : EIATTR_MIN_STACK_SIZE
	.align		4
.L_5:
        /*0024*/ 	.byte	0x04, 0x12
        /*0026*/ 	.short	(.L_7 - .L_6)
	.align		4
.L_6:
        /*0028*/ 	.word	index@(triton_poi_fused_add_repeat_5)
        /*002c*/ 	.word	0x00000000
.L_7:


//--------------------- .nv.info.triton_poi_fused_add_repeat_5 --------------------------
	.section	.nv.info.triton_poi_fused_add_repeat_5,"",@"SHT_CUDA_INFO"
	.sectionflags	@""
	.align	4


	//----- nvinfo : EIATTR_CUDA_API_VERSION
	.align		4
        /*0000*/ 	.byte	0x04, 0x37
        /*0002*/ 	.short	(.L_9 - .L_8)
.L_8:
        /*0004*/ 	.word	0x0000007c


	//----- nvinfo : EIATTR_KPARAM_INFO
	.align		4
.L_9:
        /*0008*/ 	.byte	0x04, 0x17
        /*000a*/ 	.short	(.L_11 - .L_10)
.L_10:
        /*000c*/ 	.word	0x00000000
        /*0010*/ 	.short	0x0003
        /*0012*/ 	.short	0x0018
        /*0014*/ 	.byte	0x00, 0xf0, 0x11, 0x00


	//----- nvinfo : EIATTR_KPARAM_INFO
	.align		4
.L_11:
        /*0018*/ 	.byte	0x04, 0x17
        /*001a*/ 	.short	(.L_13 - .L_12)
.L_12:
        /*001c*/ 	.word	0x00000000
        /*0020*/ 	.short	0x0002
        /*0022*/ 	.short	0x0010
        /*0024*/ 	.byte	0x00, 0xf4, 0x21, 0x00


	//----- nvinfo : EIATTR_KPARAM_INFO
	.align		4
.L_13:
        /*0028*/ 	.byte	0x04, 0x17
        /*002a*/ 	.short	(.L_15 - .L_14)
.L_14:
        /*002c*/ 	.word	0x00000000
        /*0030*/ 	.short	0x0001
        /*0032*/ 	.short	0x0008
        /*0034*/ 	.byte	0x00, 0xf4, 0x21, 0x00


	//----- nvinfo : EIATTR_KPARAM_INFO
	.align		4
.L_15:
        /*0038*/ 	.byte	0x04, 0x17
        /*003a*/ 	.short	(.L_17 - .L_16)
.L_16:
        /*003c*/ 	.word	0x00000000
        /*0040*/ 	.short	0x0000
        /*0042*/ 	.short	0x0000
        /*0044*/ 	.byte	0x00, 0xf4, 0x21, 0x00


	//----- nvinfo : EIATTR_SPARSE_MMA_MASK
	.align		4
.L_17:
        /*0048*/ 	.byte	0x03, 0x50
        /*004a*/ 	.short	0x0000


	//----- nvinfo : EIATTR_MAXREG_COUNT
	.align		4
        /*004c*/ 	.byte	0x03, 0x1b
        /*004e*/ 	.short	0x00ff


	//----- nvinfo : EIATTR_EXIT_INSTR_OFFSETS
	.align		4
        /*0050*/ 	.byte	0x04, 0x1c
        /*0052*/ 	.short	(.L_19 - .L_18)


	//   ....[0]....
.L_18:
        /*0054*/ 	.word	0x00000250


	//   ....[1]....
        /*0058*/ 	.word	0x00000270


	//----- nvinfo : EIATTR_REQNTID
	.align		4
.L_19:
        /*005c*/ 	.byte	0x04, 0x10
        /*005e*/ 	.short	(.L_21 - .L_20)
.L_20:
        /*0060*/ 	.word	0x00000080
        /*0064*/ 	.word	0x00000001
        /*0068*/ 	.word	0x00000001


	//----- nvinfo : EIATTR_CBANK_PARAM_SIZE
	.align		4
.L_21:
        /*006c*/ 	.byte	0x03, 0x19
        /*006e*/ 	.short	0x001c


	//----- nvinfo : EIATTR_PARAM_CBANK
	.align		4
        /*0070*/ 	.byte	0x04, 0x0a
        /*0072*/ 	.short	(.L_23 - .L_22)
	.align		4
.L_22:
        /*0074*/ 	.word	index@(.nv.constant0.triton_poi_fused_add_repeat_5)
        /*0078*/ 	.short	0x0210
        /*007a*/ 	.short	0x001c


	//----- nvinfo : EIATTR_SW_WAR
	.align		4
.L_23:
        /*007c*/ 	.byte	0x04, 0x36
        /*007e*/ 	.short	(.L_25 - .L_24)
.L_24:
        /*0080*/ 	.word	0x00000008
.L_25:


//--------------------- .nv.callgraph             --------------------------
	.section	.nv.callgraph,"",@"SHT_CUDA_CALLGRAPH"
	.align	4
	.sectionentsize	8
	.align		4
        /*0000*/ 	.word	0x00000000
	.align		4
        /*0004*/ 	.word	0xffffffff
	.align		4
        /*0008*/ 	.word	0x00000000
	.align		4
        /*000c*/ 	.word	0xfffffffe
	.align		4
        /*0010*/ 	.word	0x00000000
	.align		4
        /*0014*/ 	.word	0xfffffffd
	.align		4
        /*0018*/ 	.word	0x00000000
	.align		4
        /*001c*/ 	.word	0xfffffffc


//--------------------- .text.triton_poi_fused_add_repeat_5 --------------------------
	.section	.text.triton_poi_fused_add_repeat_5,"ax",@progbits
	.align	128
        .global         triton_poi_fused_add_repeat_5
        .type           triton_poi_fused_add_repeat_5,@function
        .size           triton_poi_fused_add_repeat_5,(.L_x_1 - triton_poi_fused_add_repeat_5)
        .other          triton_poi_fused_add_repeat_5,@"STO_CUDA_ENTRY STV_DEFAULT"
triton_poi_fused_add_repeat_5:
.text.triton_poi_fused_add_repeat_5:
[----:B------:R-:W0:Y:S02]  /*0000*/  LDC R1, c[0x0][0x28] ;  /* 0x00000a00ff017b82 */ /* 0x000e240000000800 */
[----:B------:R-:W1:Y:S01]  /*0010*/  S2R R0, SR_TID.X ;  /* 0x0000000000007919 */ /* 0x000e620000002100 */
[----:B------:R-:W2:Y:S01]  /*0020*/  LDC.64 R4, c[0x0][0x218] ;  /* 0x00008600ff047b82 */ /* 0x000ea20000000a00 */
[----:B------:R-:W-:Y:S01]  /*0030*/  ULDC.64 UR4, c[0x0][0x208] ;  /* 0x0000820000047ab9 */ /* 0x000fe20000000a00 */
[----:B------:R-:W3:Y:S01]  /*0040*/  S2R R3, SR_CTAID.X ;  /* 0x0000000000037919 */ /* 0x000ee20000002500 */
[----:B-1----:R-:W-:-:S05]  /*0050*/  LOP3.LUT R0, R0, 0x7f, RZ, 0xc0, !PT ;  /* 0x0000007f00007812 */ /* 0x002fca00078ec0ff */
[----:B---3--:R-:W-:-:S05]  /*0060*/  IMAD R0, R3, 0x80, R0 ;  /* 0x0000008003007824 */ /* 0x008fca00078e0200 */
[----:B------:R-:W-:Y:S02]  /*0070*/  SHF.R.S32.HI R3, RZ, 0x1f, R0 ;  /* 0x0000001fff037819 */ /* 0x000fe40000011400 */
[----:B------:R-:W-:Y:S02]  /*0080*/  ISETP.GE.AND P0, PT, R0, 0x200, PT ;  /* 0x000002000000780c */ /* 0x000fe40003f06270 */
[----:B------:R-:W-:-:S04]  /*0090*/  LEA.HI R6, R3, R0, RZ, 0x2 ;  /* 0x0000000003067211 */ /* 0x000fc800078f10ff */
[--C-:B------:R-:W-:Y:S02]  /*00a0*/  SHF.R.S32.HI R2, RZ, 0x2, R6.reuse ;  /* 0x00000002ff027819 */ /* 0x100fe40000011406 */
[----:B------:R-:W-:-:S04]  /*00b0*/  SHF.R.S32.HI R3, RZ, 0x1f, R6 ;  /* 0x0000001fff037819 */ /* 0x000fc80000011406 */
[----:B------:R-:W-:-:S04]  /*00c0*/  LEA.HI R3, R3, R2, RZ, 0x5 ;  /* 0x0000000203037211 */ /* 0x000fc800078f28ff */
[----:B------:R-:W-:-:S05]  /*00d0*/  LOP3.LUT R3, R3, 0xffe0, RZ, 0xc0, !PT ;  /* 0x0000ffe003037812 */ /* 0x000fca00078ec0ff */
[----:B------:R-:W-:-:S05]  /*00e0*/  IMAD.IADD R7, R2, 0x1, -R3 ;  /* 0x0000000102077824 */ /* 0x000fca00078e0a03 */
[----:B------:R-:W-:-:S04]  /*00f0*/  PRMT R2, R7, 0x8880, RZ ;  /* 0x0000888007027816 */ /* 0x000fc800000000ff */
[----:B------:R-:W-:-:S04]  /*0100*/  PRMT R2, R2, 0x7710, RZ ;  /* 0x0000771002027816 */ /* 0x000fc800000000ff */
[----:B------:R-:W-:-:S04]  /*0110*/  SHF.R.U32.HI R2, RZ, 0xb, R2 ;  /* 0x0000000bff027819 */ /* 0x000fc80000011602 */
[----:B------:R-:W-:-:S05]  /*0120*/  LOP3.LUT R2, R2, 0xf, RZ, 0xc0, !PT ;  /* 0x0000000f02027812 */ /* 0x000fca00078ec0ff */
[----:B------:R-:W-:-:S05]  /*0130*/  IMAD.IADD R2, R7, 0x1, R2 ;  /* 0x0000000107027824 */ /* 0x000fca00078e0202 */
[----:B------:R-:W-:-:S05]  /*0140*/  LOP3.LUT R2, R2, 0xf0, RZ, 0xc0, !PT ;  /* 0x000000f002027812 */ /* 0x000fca00078ec0ff */
[----:B------:R-:W-:Y:S02]  /*0150*/  IMAD.MOV R8, RZ, RZ, -R2 ;  /* 0x000000ffff087224 */ /* 0x000fe400078e0a02 */
[----:B------:R-:W1:Y:S03]  /*0160*/  LDC.64 R2, c[0x0][0x210] ;  /* 0x00008400ff027b82 */ /* 0x000e660000000a00 */
[----:B------:R-:W-:-:S05]  /*0170*/  PRMT R8, R8, 0x7710, RZ ;  /* 0x0000771008087816 */ /* 0x000fca00000000ff */
[----:B------:R-:W-:Y:S01]  /*0180*/  IMAD.IADD R8, R7, 0x1, R8 ;  /* 0x0000000107087824 */ /* 0x000fe200078e0208 */
[----:B------:R-:W-:-:S04]  /*0190*/  LOP3.LUT R7, R6, 0xfffffffc, RZ, 0xc0, !PT ;  /* 0xfffffffc06077812 */ /* 0x000fc800078ec0ff */
[----:B------:R-:W-:Y:S01]  /*01a0*/  PRMT R6, R8, 0x8880, RZ ;  /* 0x0000888008067816 */ /* 0x000fe200000000ff */
[----:B------:R-:W-:Y:S01]  /*01b0*/  IMAD.IADD R7, R0, 0x1, -R7 ;  /* 0x0000000100077824 */ /* 0x000fe200078e0a07 */
[----:B------:R-:W-:-:S03]  /*01c0*/  CS2R R8, SRZ ;  /* 0x0000000000087805 */ /* 0x000fc6000001ff00 */
[----:B------:R-:W-:-:S04]  /*01d0*/  IMAD R7, R6, 0x4, R7 ;  /* 0x0000000406077824 */ /* 0x000fc800078e0207 */
[----:B--2---:R-:W-:Y:S02]  /*01e0*/  IMAD.WIDE R4, R7, 0x4, R4 ;  /* 0x0000000407047825 */ /* 0x004fe400078e0204 */
[----:B------:R-:W2:Y:S02]  /*01f0*/  LDC.64 R6, c[0x0][0x220] ;  /* 0x00008800ff067b82 */ /* 0x000ea40000000a00 */
[C---:B-1----:R-:W-:Y:S01]  /*0200*/  IMAD.WIDE R2, R0.reuse, 0x4, R2 ;  /* 0x0000000400027825 */ /* 0x042fe200078e0202 */
[----:B------:R-:W3:Y:S04]  /*0210*/  @!P0 LDG.E.EL R9, desc[UR4][R4.64] ;  /* 0x0000000404098981 */ /* 0x000ee8000c2e1900 */
[----:B------:R-:W3:Y:S01]  /*0220*/  @!P0 LDG.E R8, desc[UR4][R2.64] ;  /* 0x0000000402088981 */ /* 0x000ee2000c1e1900 */
[----:B--2---:R-:W-:-:S04]  /*0230*/  IMAD.WIDE R6, R0, 0x4, R6 ;  /* 0x0000000400067825 */ /* 0x004fc800078e0206 */
[----:B---3--:R-:W-:Y:S01]  /*0240*/  FADD R9, R9, R8 ;  /* 0x0000000809097221 */ /* 0x008fe20000000000 */
[----:B------:R-:W-:Y:S06]  /*0250*/  @P0 EXIT ;  /* 0x000000000000094d */ /* 0x000fec0003800000 */
[----:B------:R-:W-:Y:S01]  /*0260*/  STG.E desc[UR4][R6.64], R9 ;  /* 0x0000000906007986 */ /* 0x000fe2000c101904 */
[----:B------:R-:W-:Y:S05]  /*0270*/  EXIT ;  /* 0x000000000000794d */ /* 0x000fea0003800000 */
.L_x_0:
[----:B------:R-:W-:-:S00]  /*0280*/  BRA `(.L_x_0) ;  /* 0xfffffffc00fc7947 */ /* 0x000fc0000383ffff */
[----:B------:R-:W-:-:S00]  /*0290*/  NOP ;  /* 0x0000000000007918 */ /* 0x000fc00000000000 */
        /* <DEDUP_REMOVED lines=14> */
.L_x_1:


//--------------------- .nv.constant0.triton_poi_fused_add_repeat_5 --------------------------
	.section	.nv.constant0.triton_poi_fused_add_repeat_5,"a",@progbits
	.sectionflags	@""
	.align	4
.nv.constant0.triton_poi_fused_add_repeat_5:
	.zero		556
